//
// Generated by NVIDIA NVVM Compiler
//
// Compiler Build ID: CL-36424714
// Cuda compilation tools, release 13.0, V13.0.88
// Based on NVVM 20.0.0
//

.version 9.0
.target sm_100
.address_size 64

	// .globl	_Z17initialize_bucketPii

.visible .entry _Z17initialize_bucketPii(
	.param .u64 .ptr .align 1 _Z17initialize_bucketPii_param_0,
	.param .u32 _Z17initialize_bucketPii_param_1
)
{
	.reg .pred 	%p<2>;
	.reg .b32 	%r<7>;
	.reg .b64 	%rd<5>;

	ld.param.u64 	%rd1, [_Z17initialize_bucketPii_param_0];
	ld.param.u32 	%r2, [_Z17initialize_bucketPii_param_1];
	mov.u32 	%r3, %ctaid.x;
	mov.u32 	%r4, %ntid.x;
	mov.u32 	%r5, %tid.x;
	mad.lo.s32 	%r1, %r3, %r4, %r5;
	setp.ge.s32 	%p1, %r1, %r2;
	@%p1 bra 	$L__BB0_2;
	cvta.to.global.u64 	%rd2, %rd1;
	mul.wide.s32 	%rd3, %r1, 4;
	add.s64 	%rd4, %rd2, %rd3;
	mov.b32 	%r6, 0;
	st.global.u32 	[%rd4], %r6;
$L__BB0_2:
	ret;

}
	// .globl	_Z7scatterPiS_i
.visible .entry _Z7scatterPiS_i(
	.param .u64 .ptr .align 1 _Z7scatterPiS_i_param_0,
	.param .u64 .ptr .align 1 _Z7scatterPiS_i_param_1,
	.param .u32 _Z7scatterPiS_i_param_2
)
{
	.reg .pred 	%p<2>;
	.reg .b32 	%r<8>;
	.reg .b64 	%rd<9>;

	ld.param.u64 	%rd1, [_Z7scatterPiS_i_param_0];
	ld.param.u64 	%rd2, [_Z7scatterPiS_i_param_1];
	ld.param.u32 	%r2, [_Z7scatterPiS_i_param_2];
	mov.u32 	%r3, %ctaid.x;
	mov.u32 	%r4, %ntid.x;
	mov.u32 	%r5, %tid.x;
	mad.lo.s32 	%r1, %r3, %r4, %r5;
	setp.ge.s32 	%p1, %r1, %r2;
	@%p1 bra 	$L__BB1_2;
	cvta.to.global.u64 	%rd3, %rd2;
	cvta.to.global.u64 	%rd4, %rd1;
	mul.wide.s32 	%rd5, %r1, 4;
	add.s64 	%rd6, %rd3, %rd5;
	ld.global.u32 	%r6, [%rd6];
	mul.wide.s32 	%rd7, %r6, 4;
	add.s64 	%rd8, %rd4, %rd7;
	atom.global.add.u32 	%r7, [%rd8], 1;
$L__BB1_2:
	ret;

}
	// .globl	_Z4scanPiS_i
.visible .entry _Z4scanPiS_i(
	.param .u64 .ptr .align 1 _Z4scanPiS_i_param_0,
	.param .u64 .ptr .align 1 _Z4scanPiS_i_param_1,
	.param .u32 _Z4scanPiS_i_param_2
)
{
	.reg .pred 	%p<5>;
	.reg .b32 	%r<15>;
	.reg .b64 	%rd<10>;

	ld.param.u64 	%rd4, [_Z4scanPiS_i_param_0];
	ld.param.u64 	%rd5, [_Z4scanPiS_i_param_1];
	ld.param.u32 	%r4, [_Z4scanPiS_i_param_2];
	cvta.to.global.u64 	%rd1, %rd5;
	mov.u32 	%r5, %ctaid.x;
	mov.u32 	%r6, %ntid.x;
	mov.u32 	%r7, %tid.x;
	mad.lo.s32 	%r1, %r5, %r6, %r7;
	setp.ge.s32 	%p1, %r1, %r4;
	setp.lt.s32 	%p2, %r4, 2;
	or.pred  	%p3, %p1, %p2;
	@%p3 bra 	$L__BB2_3;
	cvta.to.global.u64 	%rd6, %rd4;
	mul.wide.s32 	%rd7, %r1, 4;
	add.s64 	%rd2, %rd6, %rd7;
	add.s64 	%rd3, %rd1, %rd7;
	mov.b32 	%r14, 1;
$L__BB2_2:
	ld.global.u32 	%r9, [%rd2];
	st.global.u32 	[%rd3], %r9;
	bar.sync 	0;
	sub.s32 	%r10, %r1, %r14;
	mul.wide.s32 	%rd8, %r10, 4;
	add.s64 	%rd9, %rd1, %rd8;
	ld.global.u32 	%r11, [%rd9];
	ld.global.u32 	%r12, [%rd2];
	add.s32 	%r13, %r12, %r11;
	st.global.u32 	[%rd2], %r13;
	bar.sync 	0;
	shl.b32 	%r14, %r14, 1;
	setp.lt.s32 	%p4, %r14, %r4;
	@%p4 bra 	$L__BB2_2;
$L__BB2_3:
	ret;

}
	// .globl	_Z4sortPiS_ii
.visible .entry _Z4sortPiS_ii(
	.param .u64 .ptr .align 1 _Z4sortPiS_ii_param_0,
	.param .u64 .ptr .align 1 _Z4sortPiS_ii_param_1,
	.param .u32 _Z4sortPiS_ii_param_2,
	.param .u32 _Z4sortPiS_ii_param_3
)
{
	.reg .pred 	%p<40>;
	.reg .b32 	%r<89>;
	.reg .b64 	%rd<16>;

	ld.param.u64 	%rd8, [_Z4sortPiS_ii_param_0];
	ld.param.u64 	%rd7, [_Z4sortPiS_ii_param_1];
	ld.param.u32 	%r20, [_Z4sortPiS_ii_param_2];
	ld.param.u32 	%r19, [_Z4sortPiS_ii_param_3];
	cvta.to.global.u64 	%rd1, %rd8;
	mov.u32 	%r21, %ctaid.x;
	mov.u32 	%r22, %ntid.x;
	mov.u32 	%r23, %tid.x;
	mad.lo.s32 	%r1, %r21, %r22, %r23;
	setp.ge.s32 	%p1, %r1, %r20;
	@%p1 bra 	$L__BB3_72;
	cvta.to.global.u64 	%rd9, %rd7;
	mul.wide.s32 	%rd10, %r1, 4;
	add.s64 	%rd2, %rd9, %rd10;
	mov.b32 	%r24, 0;
	st.global.u32 	[%rd2], %r24;
	setp.lt.s32 	%p2, %r19, 2;
	@%p2 bra 	$L__BB3_72;
	add.s32 	%r2, %r19, -1;
	add.s32 	%r26, %r19, -2;
	and.b32  	%r3, %r2, 15;
	setp.lt.u32 	%p3, %r26, 15;
	mov.b32 	%r85, 1;
	@%p3 bra 	$L__BB3_37;
	and.b32  	%r4, %r2, -16;
	mov.b32 	%r83, 1;
$L__BB3_4:
	.pragma "nounroll";
	mul.wide.u32 	%rd11, %r83, 4;
	add.s64 	%rd3, %rd1, %rd11;
	ld.global.u32 	%r28, [%rd3+-4];
	setp.lt.s32 	%p4, %r1, %r28;
	@%p4 bra 	$L__BB3_6;
	st.global.u32 	[%rd2], %r83;
$L__BB3_6:
	ld.global.u32 	%r29, [%rd3];
	setp.lt.s32 	%p5, %r1, %r29;
	@%p5 bra 	$L__BB3_8;
	add.s32 	%r30, %r83, 1;
	st.global.u32 	[%rd2], %r30;
$L__BB3_8:
	ld.global.u32 	%r31, [%rd3+4];
	setp.lt.s32 	%p6, %r1, %r31;
	@%p6 bra 	$L__BB3_10;
	add.s32 	%r32, %r83, 2;
	st.global.u32 	[%rd2], %r32;
$L__BB3_10:
	ld.global.u32 	%r33, [%rd3+8];
	setp.lt.s32 	%p7, %r1, %r33;
	@%p7 bra 	$L__BB3_12;
	add.s32 	%r34, %r83, 3;
	st.global.u32 	[%rd2], %r34;
$L__BB3_12:
	ld.global.u32 	%r35, [%rd3+12];
	setp.lt.s32 	%p8, %r1, %r35;
	@%p8 bra 	$L__BB3_14;
	add.s32 	%r36, %r83, 4;
	st.global.u32 	[%rd2], %r36;
$L__BB3_14:
	ld.global.u32 	%r37, [%rd3+16];
	setp.lt.s32 	%p9, %r1, %r37;
	@%p9 bra 	$L__BB3_16;
	add.s32 	%r38, %r83, 5;
	st.global.u32 	[%rd2], %r38;
$L__BB3_16:
	ld.global.u32 	%r39, [%rd3+20];
	setp.lt.s32 	%p10, %r1, %r39;
	@%p10 bra 	$L__BB3_18;
	add.s32 	%r40, %r83, 6;
	st.global.u32 	[%rd2], %r40;
$L__BB3_18:
	ld.global.u32 	%r41, [%rd3+24];
	setp.lt.s32 	%p11, %r1, %r41;
	@%p11 bra 	$L__BB3_20;
	add.s32 	%r42, %r83, 7;
	st.global.u32 	[%rd2], %r42;
$L__BB3_20:
	ld.global.u32 	%r43, [%rd3+28];
	setp.lt.s32 	%p12, %r1, %r43;
	@%p12 bra 	$L__BB3_22;
	add.s32 	%r44, %r83, 8;
	st.global.u32 	[%rd2], %r44;
$L__BB3_22:
	ld.global.u32 	%r45, [%rd3+32];
	setp.lt.s32 	%p13, %r1, %r45;
	@%p13 bra 	$L__BB3_24;
	add.s32 	%r46, %r83, 9;
	st.global.u32 	[%rd2], %r46;
$L__BB3_24:
	ld.global.u32 	%r47, [%rd3+36];
	setp.lt.s32 	%p14, %r1, %r47;
	@%p14 bra 	$L__BB3_26;
	add.s32 	%r48, %r83, 10;
	st.global.u32 	[%rd2], %r48;
$L__BB3_26:
	ld.global.u32 	%r49, [%rd3+40];
	setp.lt.s32 	%p15, %r1, %r49;
	@%p15 bra 	$L__BB3_28;
	add.s32 	%r50, %r83, 11;
	st.global.u32 	[%rd2], %r50;
$L__BB3_28:
	ld.global.u32 	%r51, [%rd3+44];
	setp.lt.s32 	%p16, %r1, %r51;
	@%p16 bra 	$L__BB3_30;
	add.s32 	%r52, %r83, 12;
	st.global.u32 	[%rd2], %r52;
$L__BB3_30:
	ld.global.u32 	%r53, [%rd3+48];
	setp.lt.s32 	%p17, %r1, %r53;
	@%p17 bra 	$L__BB3_32;
	add.s32 	%r54, %r83, 13;
	st.global.u32 	[%rd2], %r54;
$L__BB3_32:
	ld.global.u32 	%r55, [%rd3+52];
	setp.lt.s32 	%p18, %r1, %r55;
	@%p18 bra 	$L__BB3_34;
	add.s32 	%r56, %r83, 14;
	st.global.u32 	[%rd2], %r56;
$L__BB3_34:
	ld.global.u32 	%r57, [%rd3+56];
	setp.lt.s32 	%p19, %r1, %r57;
	@%p19 bra 	$L__BB3_36;
	add.s32 	%r58, %r83, 15;
	st.global.u32 	[%rd2], %r58;
$L__BB3_36:
	add.s32 	%r85, %r83, 16;
	add.s32 	%r59, %r83, 15;
	setp.ne.s32 	%p20, %r59, %r4;
	mov.u32 	%r83, %r85;
	@%p20 bra 	$L__BB3_4;
$L__BB3_37:
	setp.eq.s32 	%p21, %r3, 0;
	@%p21 bra 	$L__BB3_72;
	and.b32  	%r8, %r2, 7;
	setp.lt.u32 	%p22, %r3, 8;
	@%p22 bra 	$L__BB3_56;
	mul.wide.s32 	%rd12, %r85, 4;
	add.s64 	%rd4, %rd1, %rd12;
	ld.global.u32 	%r60, [%rd4+-4];
	setp.lt.s32 	%p23, %r1, %r60;
	@%p23 bra 	$L__BB3_41;
	st.global.u32 	[%rd2], %r85;
$L__BB3_41:
	ld.global.u32 	%r61, [%rd4];
	setp.lt.s32 	%p24, %r1, %r61;
	@%p24 bra 	$L__BB3_43;
	add.s32 	%r62, %r85, 1;
	st.global.u32 	[%rd2], %r62;
$L__BB3_43:
	ld.global.u32 	%r63, [%rd4+4];
	setp.lt.s32 	%p25, %r1, %r63;
	@%p25 bra 	$L__BB3_45;
	add.s32 	%r64, %r85, 2;
	st.global.u32 	[%rd2], %r64;
$L__BB3_45:
	ld.global.u32 	%r65, [%rd4+8];
	setp.lt.s32 	%p26, %r1, %r65;
	@%p26 bra 	$L__BB3_47;
	add.s32 	%r66, %r85, 3;
	st.global.u32 	[%rd2], %r66;
$L__BB3_47:
	ld.global.u32 	%r67, [%rd4+12];
	setp.lt.s32 	%p27, %r1, %r67;
	@%p27 bra 	$L__BB3_49;
	add.s32 	%r68, %r85, 4;
	st.global.u32 	[%rd2], %r68;
$L__BB3_49:
	ld.global.u32 	%r69, [%rd4+16];
	setp.lt.s32 	%p28, %r1, %r69;
	@%p28 bra 	$L__BB3_51;
	add.s32 	%r70, %r85, 5;
	st.global.u32 	[%rd2], %r70;
$L__BB3_51:
	ld.global.u32 	%r71, [%rd4+20];
	setp.lt.s32 	%p29, %r1, %r71;
	@%p29 bra 	$L__BB3_53;
	add.s32 	%r72, %r85, 6;
	st.global.u32 	[%rd2], %r72;
$L__BB3_53:
	ld.global.u32 	%r73, [%rd4+24];
	setp.lt.s32 	%p30, %r1, %r73;
	@%p30 bra 	$L__BB3_55;
	add.s32 	%r74, %r85, 7;
	st.global.u32 	[%rd2], %r74;
$L__BB3_55:
	add.s32 	%r85, %r85, 8;
$L__BB3_56:
	setp.eq.s32 	%p31, %r8, 0;
	@%p31 bra 	$L__BB3_72;
	and.b32  	%r11, %r2, 3;
	setp.lt.u32 	%p32, %r8, 4;
	@%p32 bra 	$L__BB3_67;
	mul.wide.s32 	%rd13, %r85, 4;
	add.s64 	%rd5, %rd1, %rd13;
	ld.global.u32 	%r75, [%rd5+-4];
	setp.lt.s32 	%p33, %r1, %r75;
	@%p33 bra 	$L__BB3_60;
	st.global.u32 	[%rd2], %r85;
$L__BB3_60:
	ld.global.u32 	%r76, [%rd5];
	setp.lt.s32 	%p34, %r1, %r76;
	@%p34 bra 	$L__BB3_62;
	add.s32 	%r77, %r85, 1;
	st.global.u32 	[%rd2], %r77;
$L__BB3_62:
	ld.global.u32 	%r78, [%rd5+4];
	setp.lt.s32 	%p35, %r1, %r78;
	@%p35 bra 	$L__BB3_64;
	add.s32 	%r79, %r85, 2;
	st.global.u32 	[%rd2], %r79;
$L__BB3_64:
	ld.global.u32 	%r80, [%rd5+8];
	setp.lt.s32 	%p36, %r1, %r80;
	@%p36 bra 	$L__BB3_66;
	add.s32 	%r81, %r85, 3;
	st.global.u32 	[%rd2], %r81;
$L__BB3_66:
	add.s32 	%r85, %r85, 4;
$L__BB3_67:
	setp.eq.s32 	%p37, %r11, 0;
	@%p37 bra 	$L__BB3_72;
	add.s64 	%rd6, %rd1, -4;
	neg.s32 	%r87, %r11;
$L__BB3_69:
	.pragma "nounroll";
	mul.wide.s32 	%rd14, %r85, 4;
	add.s64 	%rd15, %rd6, %rd14;
	ld.global.u32 	%r82, [%rd15];
	setp.lt.s32 	%p38, %r1, %r82;
	@%p38 bra 	$L__BB3_71;
	st.global.u32 	[%rd2], %r85;
$L__BB3_71:
	add.s32 	%r85, %r85, 1;
	add.s32 	%r87, %r87, 1;
	setp.ne.s32 	%p39, %r87, 0;
	@%p39 bra 	$L__BB3_69;
$L__BB3_72:
	ret;

}


// ===== COMPILED SASS (sm_100) =====

	.target	sm_100

	.elftype	@"ET_EXEC"


//--------------------- .note.nv.tkinfo           --------------------------
	.section	.note.nv.tkinfo,"",@"SHT_NOTE"
	.sectionflags	@"SHF_NOTE_NV_TKINFO"
	.tkinfo
        /*0018*/ 	.word	0x00000002
        /*0030*/ 	.string	""
        /*0030*/ 	.string	"ptxas"
        /*0030*/ 	.string	"Cuda compilation tools, release 13.0, V13.0.88"
        /*0030*/ 	.string	"Build cuda_13.0.r13.0/compiler.36424714_0"
        /*0030*/ 	.string	"-arch sm_100 -m 64 "



//--------------------- .note.nv.cuinfo           --------------------------
	.section	.note.nv.cuinfo,"",@"SHT_NOTE"
	.sectionflags	@"SHF_NOTE_NV_CUINFO"
        /*0018*/ 	.short	0x0002
        /*001a*/ 	.short	0x0064
        /*001c*/ 	.short	0x0082
	.zero		2


//--------------------- .nv.info                  --------------------------
	.section	.nv.info,"",@"SHT_CUDA_INFO"
	.align	4


	//----- nvinfo : EIATTR_REGCOUNT
	.align		4
        /*0000*/ 	.byte	0x04, 0x2f
        /*0002*/ 	.short	(.L_1 - .L_0)
	.align		4
.L_0:
        /*0004*/ 	.word	index@(_Z17initialize_bucketPii)
        /*0008*/ 	.word	0x00000008


	//----- nvinfo : EIATTR_FRAME_SIZE
	.align		4
.L_1:
        /*000c*/ 	.byte	0x04, 0x11
        /*000e*/ 	.short	(.L_3 - .L_2)
	.align		4
.L_2:
        /*0010*/ 	.word	index@(_Z17initialize_bucketPii)
        /*0014*/ 	.word	0x00000000


	//----- nvinfo : EIATTR_REGCOUNT
	.align		4
.L_3:
        /*0018*/ 	.byte	0x04, 0x2f
        /*001a*/ 	.short	(.L_5 - .L_4)
	.align		4
.L_4:
        /*001c*/ 	.word	index@(_Z7scatterPiS_i)
        /*0020*/ 	.word	0x0000000a


	//----- nvinfo : EIATTR_FRAME_SIZE
	.align		4
.L_5:
        /*0024*/ 	.byte	0x04, 0x11
        /*0026*/ 	.short	(.L_7 - .L_6)
	.align		4
.L_6:
        /*0028*/ 	.word	index@(_Z7scatterPiS_i)
        /*002c*/ 	.word	0x00000000


	//----- nvinfo : EIATTR_REGCOUNT
	.align		4
.L_7:
        /*0030*/ 	.byte	0x04, 0x2f
        /*0032*/ 	.short	(.L_9 - .L_8)
	.align		4
.L_8:
        /*0034*/ 	.word	index@(_Z4scanPiS_i)
        /*0038*/ 	.word	0x00000012


	//----- nvinfo : EIATTR_FRAME_SIZE
	.align		4
.L_9:
        /*003c*/ 	.byte	0x04, 0x11
        /*003e*/ 	.short	(.L_11 - .L_10)
	.align		4
.L_10:
        /*0040*/ 	.word	index@(_Z4scanPiS_i)
        /*0044*/ 	.word	0x00000000


	//----- nvinfo : EIATTR_REGCOUNT
	.align		4
.L_11:
        /*0048*/ 	.byte	0x04, 0x2f
        /*004a*/ 	.short	(.L_13 - .L_12)
	.align		4
.L_12:
        /*004c*/ 	.word	index@(_Z4sortPiS_ii)
        /*0050*/ 	.word	0x00000014


	//----- nvinfo : EIATTR_FRAME_SIZE
	.align		4
.L_13:
        /*0054*/ 	.byte	0x04, 0x11
        /*0056*/ 	.short	(.L_15 - .L_14)
	.align		4
.L_14:
        /*0058*/ 	.word	index@(_Z4sortPiS_ii)
        /*005c*/ 	.word	0x00000000


	//----- nvinfo : EIATTR_MIN_STACK_SIZE
	.align		4
.L_15:
        /*0060*/ 	.byte	0x04, 0x12
        /*0062*/ 	.short	(.L_17 - .L_16)
	.align		4
.L_16:
        /*0064*/ 	.word	index@(_Z4sortPiS_ii)
        /*0068*/ 	.word	0x00000000


	//----- nvinfo : EIATTR_MIN_STACK_SIZE
	.align		4
.L_17:
        /*006c*/ 	.byte	0x04, 0x12
        /*006e*/ 	.short	(.L_19 - .L_18)
	.align		4
.L_18:
        /*0070*/ 	.word	index@(_Z4scanPiS_i)
        /*0074*/ 	.word	0x00000000


	//----- nvinfo : EIATTR_MIN_STACK_SIZE
	.align		4
.L_19:
        /*0078*/ 	.byte	0x04, 0x12
        /*007a*/ 	.short	(.L_21 - .L_20)
	.align		4
.L_20:
        /*007c*/ 	.word	index@(_Z7scatterPiS_i)
        /*0080*/ 	.word	0x00000000


	//----- nvinfo : EIATTR_MIN_STACK_SIZE
	.align		4
.L_21:
        /*0084*/ 	.byte	0x04, 0x12
        /*0086*/ 	.short	(.L_23 - .L_22)
	.align		4
.L_22:
        /*0088*/ 	.word	index@(_Z17initialize_bucketPii)
        /*008c*/ 	.word	0x00000000
.L_23:


//--------------------- .nv.compat                --------------------------
	.section	.nv.compat,"",@"SHT_CUDA_COMPAT_INFO"
	.align	4
        /*0000*/ 	.byte	0x02, 0x09, 0x00, 0x00, 0x02, 0x02, 0x01, 0x00, 0x02, 0x05, 0x05, 0x00, 0x03, 0x07, 0x01, 0x01
        /*0010*/ 	.byte	0x02, 0x03, 0x00, 0x00, 0x02, 0x06, 0x01, 0x00, 0x04, 0x0b, 0x08, 0x00, 0x09, 0x00, 0x00, 0x00
        /*0020*/ 	.byte	0x00, 0x00, 0x00, 0x00


//--------------------- .nv.info._Z4sortPiS_ii    --------------------------
	.section	.nv.info._Z4sortPiS_ii,"",@"SHT_CUDA_INFO"
	.sectionflags	@""
	.align	4


	//----- nvinfo : EIATTR_CUDA_API_VERSION
	.align		4
        /*0000*/ 	.byte	0x04, 0x37
        /*0002*/ 	.short	(.L_25 - .L_24)
.L_24:
        /*0004*/ 	.word	0x00000082


	//----- nvinfo : EIATTR_KPARAM_INFO
	.align		4
.L_25:
        /*0008*/ 	.byte	0x04, 0x17
        /*000a*/ 	.short	(.L_27 - .L_26)
.L_26:
        /*000c*/ 	.word	0x00000000
        /*0010*/ 	.short	0x0003
        /*0012*/ 	.short	0x0014
        /*0014*/ 	.byte	0x00, 0xf0, 0x11, 0x00


	//----- nvinfo : EIATTR_KPARAM_INFO
	.align		4
.L_27:
        /*0018*/ 	.byte	0x04, 0x17
        /*001a*/ 	.short	(.L_29 - .L_28)
.L_28:
        /*001c*/ 	.word	0x00000000
        /*0020*/ 	.short	0x0002
        /*0022*/ 	.short	0x0010
        /*0024*/ 	.byte	0x00, 0xf0, 0x11, 0x00


	//----- nvinfo : EIATTR_KPARAM_INFO
	.align		4
.L_29:
        /*0028*/ 	.byte	0x04, 0x17
        /*002a*/ 	.short	(.L_31 - .L_30)
.L_30:
        /*002c*/ 	.word	0x00000000
        /*0030*/ 	.short	0x0001
        /*0032*/ 	.short	0x0008
        /*0034*/ 	.byte	0x00, 0xf5, 0x21, 0x00


	//----- nvinfo : EIATTR_KPARAM_INFO
	.align		4
.L_31:
        /*0038*/ 	.byte	0x04, 0x17
        /*003a*/ 	.short	(.L_33 - .L_32)
.L_32:
        /*003c*/ 	.word	0x00000000
        /*0040*/ 	.short	0x0000
        /*0042*/ 	.short	0x0000
        /*0044*/ 	.byte	0x00, 0xf5, 0x21, 0x00


	//----- nvinfo : EIATTR_SPARSE_MMA_MASK
	.align		4
.L_33:
        /*0048*/ 	.byte	0x03, 0x50
        /*004a*/ 	.short	0x0000


	//----- nvinfo : EIATTR_MAXREG_COUNT
	.align		4
        /*004c*/ 	.byte	0x03, 0x1b
        /*004e*/ 	.short	0x00ff


	//----- nvinfo : EIATTR_MERCURY_ISA_VERSION
	.align		4
        /*0050*/ 	.byte	0x03, 0x5f
        /*0052*/ 	.short	0x0101


	//----- nvinfo : EIATTR_VRC_CTA_INIT_COUNT
	.align		4
        /*0054*/ 	.byte	0x02, 0x4a
	.zero		1
	.zero		1


	//----- nvinfo : EIATTR_EXIT_INSTR_OFFSETS
	.align		4
        /*0058*/ 	.byte	0x04, 0x1c
        /*005a*/ 	.short	(.L_35 - .L_34)


	//   ....[0]....
.L_34:
        /*005c*/ 	.word	0x00000070


	//   ....[1]....
        /*0060*/ 	.word	0x000000e0


	//   ....[2]....
        /*0064*/ 	.word	0x000005d0


	//   ....[3]....
        /*0068*/ 	.word	0x00000840


	//   ....[4]....
        /*006c*/ 	.word	0x000009b0


	//   ....[5]....
        /*0070*/ 	.word	0x00000a80


	//----- nvinfo : EIATTR_CBANK_PARAM_SIZE
	.align		4
.L_35:
        /*0074*/ 	.byte	0x03, 0x19
        /*0076*/ 	.short	0x0018


	//----- nvinfo : EIATTR_PARAM_CBANK
	.align		4
        /*0078*/ 	.byte	0x04, 0x0a
        /*007a*/ 	.short	(.L_37 - .L_36)
	.align		4
.L_36:
        /*007c*/ 	.word	index@(.nv.constant0._Z4sortPiS_ii)
        /*0080*/ 	.short	0x0380
        /*0082*/ 	.short	0x0018


	//----- nvinfo : EIATTR_SW_WAR
	.align		4
.L_37:
        /*0084*/ 	.byte	0x04, 0x36
        /*0086*/ 	.short	(.L_39 - .L_38)
.L_38:
        /*0088*/ 	.word	0x00000008
.L_39:


//--------------------- .nv.info._Z4scanPiS_i     --------------------------
	.section	.nv.info._Z4scanPiS_i,"",@"SHT_CUDA_INFO"
	.sectionflags	@""
	.align	4


	//----- nvinfo : EIATTR_CUDA_API_VERSION
	.align		4
        /*0000*/ 	.byte	0x04, 0x37
        /*0002*/ 	.short	(.L_41 - .L_40)
.L_40:
        /*0004*/ 	.word	0x00000082


	//----- nvinfo : EIATTR_KPARAM_INFO
	.align		4
.L_41:
        /*0008*/ 	.byte	0x04, 0x17
        /*000a*/ 	.short	(.L_43 - .L_42)
.L_42:
        /*000c*/ 	.word	0x00000000
        /*0010*/ 	.short	0x0002
        /*0012*/ 	.short	0x0010
        /*0014*/ 	.byte	0x00, 0xf0, 0x11, 0x00


	//----- nvinfo : EIATTR_KPARAM_INFO
	.align		4
.L_43:
        /*0018*/ 	.byte	0x04, 0x17
        /*001a*/ 	.short	(.L_45 - .L_44)
.L_44:
        /*001c*/ 	.word	0x00000000
        /*0020*/ 	.short	0x0001
        /*0022*/ 	.short	0x0008
        /*0024*/ 	.byte	0x00, 0xf5, 0x21, 0x00


	//----- nvinfo : EIATTR_KPARAM_INFO
	.align		4
.L_45:
        /*0028*/ 	.byte	0x04, 0x17
        /*002a*/ 	.short	(.L_47 - .L_46)
.L_46:
        /*002c*/ 	.word	0x00000000
        /*0030*/ 	.short	0x0000
        /*0032*/ 	.short	0x0000
        /*0034*/ 	.byte	0x00, 0xf5, 0x21, 0x00


	//----- nvinfo : EIATTR_SPARSE_MMA_MASK
	.align		4
.L_47:
        /*0038*/ 	.byte	0x03, 0x50
        /*003a*/ 	.short	0x0000


	//----- nvinfo : EIATTR_MAXREG_COUNT
	.align		4
        /*003c*/ 	.byte	0x03, 0x1b
        /*003e*/ 	.short	0x00ff


	//----- nvinfo : EIATTR_NUM_BARRIERS
	.align		4
        /*0040*/ 	.byte	0x02, 0x4c
        /*0042*/ 	.byte	0x01
	.zero		1


	//----- nvinfo : EIATTR_MERCURY_ISA_VERSION
	.align		4
        /*0044*/ 	.byte	0x03, 0x5f
        /*0046*/ 	.short	0x0101


	//----- nvinfo : EIATTR_VRC_CTA_INIT_COUNT
	.align		4
        /*0048*/ 	.byte	0x02, 0x4a
	.zero		1
	.zero		1


	//----- nvinfo : EIATTR_EXIT_INSTR_OFFSETS
	.align		4
        /*004c*/ 	.byte	0x04, 0x1c
        /*004e*/ 	.short	(.L_49 - .L_48)


	//   ....[0]....
.L_48:
        /*0050*/ 	.word	0x00000080


	//   ....[1]....
        /*0054*/ 	.word	0x000001c0


	//----- nvinfo : EIATTR_CBANK_PARAM_SIZE
	.align		4
.L_49:
        /*0058*/ 	.byte	0x03, 0x19
        /*005a*/ 	.short	0x0014


	//----- nvinfo : EIATTR_PARAM_CBANK
	.align		4
        /*005c*/ 	.byte	0x04, 0x0a
        /*005e*/ 	.short	(.L_51 - .L_50)
	.align		4
.L_50:
        /*0060*/ 	.word	index@(.nv.constant0._Z4scanPiS_i)
        /*0064*/ 	.short	0x0380
        /*0066*/ 	.short	0x0014


	//----- nvinfo : EIATTR_SW_WAR
	.align		4
.L_51:
        /*0068*/ 	.byte	0x04, 0x36
        /*006a*/ 	.short	(.L_53 - .L_52)
.L_52:
        /*006c*/ 	.word	0x00000008
.L_53:


//--------------------- .nv.info._Z7scatterPiS_i  --------------------------
	.section	.nv.info._Z7scatterPiS_i,"",@"SHT_CUDA_INFO"
	.sectionflags	@""
	.align	4


	//----- nvinfo : EIATTR_CUDA_API_VERSION
	.align		4
        /*0000*/ 	.byte	0x04, 0x37
        /*0002*/ 	.short	(.L_55 - .L_54)
.L_54:
        /*0004*/ 	.word	0x00000082


	//----- nvinfo : EIATTR_KPARAM_INFO
	.align		4
.L_55:
        /*0008*/ 	.byte	0x04, 0x17
        /*000a*/ 	.short	(.L_57 - .L_56)
.L_56:
        /*000c*/ 	.word	0x00000000
        /*0010*/ 	.short	0x0002
        /*0012*/ 	.short	0x0010
        /*0014*/ 	.byte	0x00, 0xf0, 0x11, 0x00


	//----- nvinfo : EIATTR_KPARAM_INFO
	.align		4
.L_57:
        /*0018*/ 	.byte	0x04, 0x17
        /*001a*/ 	.short	(.L_59 - .L_58)
.L_58:
        /*001c*/ 	.word	0x00000000
        /*0020*/ 	.short	0x0001
        /*0022*/ 	.short	0x0008
        /*0024*/ 	.byte	0x00, 0xf5, 0x21, 0x00


	//----- nvinfo : EIATTR_KPARAM_INFO
	.align		4
.L_59:
        /*0028*/ 	.byte	0x04, 0x17
        /*002a*/ 	.short	(.L_61 - .L_60)
.L_60:
        /*002c*/ 	.word	0x00000000
        /*0030*/ 	.short	0x0000
        /*0032*/ 	.short	0x0000
        /*0034*/ 	.byte	0x00, 0xf5, 0x21, 0x00


	//----- nvinfo : EIATTR_SPARSE_MMA_MASK
	.align		4
.L_61:
        /*0038*/ 	.byte	0x03, 0x50
        /*003a*/ 	.short	0x0000


	//----- nvinfo : EIATTR_MAXREG_COUNT
	.align		4
        /*003c*/ 	.byte	0x03, 0x1b
        /*003e*/ 	.short	0x00ff


	//----- nvinfo : EIATTR_MERCURY_ISA_VERSION
	.align		4
        /*0040*/ 	.byte	0x03, 0x5f
        /*0042*/ 	.short	0x0101


	//----- nvinfo : EIATTR_VRC_CTA_INIT_COUNT
	.align		4
        /*0044*/ 	.byte	0x02, 0x4a
	.zero		1
	.zero		1


	//----- nvinfo : EIATTR_EXIT_INSTR_OFFSETS
	.align		4
        /*0048*/ 	.byte	0x04, 0x1c
        /*004a*/ 	.short	(.L_63 - .L_62)


	//   ....[0]....
.L_62:
        /*004c*/ 	.word	0x00000070


	//   ....[1]....
        /*0050*/ 	.word	0x00000100


	//----- nvinfo : EIATTR_CBANK_PARAM_SIZE
	.align		4
.L_63:
        /*0054*/ 	.byte	0x03, 0x19
        /*0056*/ 	.short	0x0014


	//----- nvinfo : EIATTR_PARAM_CBANK
	.align		4
        /*0058*/ 	.byte	0x04, 0x0a
        /*005a*/ 	.short	(.L_65 - .L_64)
	.align		4
.L_64:
        /*005c*/ 	.word	index@(.nv.constant0._Z7scatterPiS_i)
        /*0060*/ 	.short	0x0380
        /*0062*/ 	.short	0x0014


	//----- nvinfo : EIATTR_SW_WAR
	.align		4
.L_65:
        /*0064*/ 	.byte	0x04, 0x36
        /*0066*/ 	.short	(.L_67 - .L_66)
.L_66:
        /*0068*/ 	.word	0x00000008
.L_67:


//--------------------- .nv.info._Z17initialize_bucketPii --------------------------
	.section	.nv.info._Z17initialize_bucketPii,"",@"SHT_CUDA_INFO"
	.sectionflags	@""
	.align	4


	//----- nvinfo : EIATTR_CUDA_API_VERSION
	.align		4
        /*0000*/ 	.byte	0x04, 0x37
        /*0002*/ 	.short	(.L_69 - .L_68)
.L_68:
        /*0004*/ 	.word	0x00000082


	//----- nvinfo : EIATTR_KPARAM_INFO
	.align		4
.L_69:
        /*0008*/ 	.byte	0x04, 0x17
        /*000a*/ 	.short	(.L_71 - .L_70)
.L_70:
        /*000c*/ 	.word	0x00000000
        /*0010*/ 	.short	0x0001
        /*0012*/ 	.short	0x0008
        /*0014*/ 	.byte	0x00, 0xf0, 0x11, 0x00


	//----- nvinfo : EIATTR_KPARAM_INFO
	.align		4
.L_71:
        /*0018*/ 	.byte	0x04, 0x17
        /*001a*/ 	.short	(.L_73 - .L_72)
.L_72:
        /*001c*/ 	.word	0x00000000
        /*0020*/ 	.short	0x0000
        /*0022*/ 	.short	0x0000
        /*0024*/ 	.byte	0x00, 0xf5, 0x21, 0x00


	//----- nvinfo : EIATTR_SPARSE_MMA_MASK
	.align		4
.L_73:
        /*0028*/ 	.byte	0x03, 0x50
        /*002a*/ 	.short	0x0000


	//----- nvinfo : EIATTR_MAXREG_COUNT
	.align		4
        /*002c*/ 	.byte	0x03, 0x1b
        /*002e*/ 	.short	0x00ff


	//----- nvinfo : EIATTR_MERCURY_ISA_VERSION
	.align		4
        /*0030*/ 	.byte	0x03, 0x5f
        /*0032*/ 	.short	0x0101


	//----- nvinfo : EIATTR_VRC_CTA_INIT_COUNT
	.align		4
        /*0034*/ 	.byte	0x02, 0x4a
	.zero		1
	.zero		1


	//----- nvinfo : EIATTR_EXIT_INSTR_OFFSETS
	.align		4
        /*0038*/ 	.byte	0x04, 0x1c
        /*003a*/ 	.short	(.L_75 - .L_74)


	//   ....[0]....
.L_74:
        /*003c*/ 	.word	0x00000070


	//   ....[1]....
        /*0040*/ 	.word	0x000000c0


	//----- nvinfo : EIATTR_CBANK_PARAM_SIZE
	.align		4
.L_75:
        /*0044*/ 	.byte	0x03, 0x19
        /*0046*/ 	.short	0x000c


	//----- nvinfo : EIATTR_PARAM_CBANK
	.align		4
        /*0048*/ 	.byte	0x04, 0x0a
        /*004a*/ 	.short	(.L_77 - .L_76)
	.align		4
.L_76:
        /*004c*/ 	.word	index@(.nv.constant0._Z17initialize_bucketPii)
        /*0050*/ 	.short	0x0380
        /*0052*/ 	.short	0x000c


	//----- nvinfo : EIATTR_SW_WAR
	.align		4
.L_77:
        /*0054*/ 	.byte	0x04, 0x36
        /*0056*/ 	.short	(.L_79 - .L_78)
.L_78:
        /*0058*/ 	.word	0x00000008
.L_79:


//--------------------- .nv.callgraph             --------------------------
	.section	.nv.callgraph,"",@"SHT_CUDA_CALLGRAPH"
	.align	4
	.sectionentsize	8
	.align		4
        /*0000*/ 	.word	0x00000000
	.align		4
        /*0004*/ 	.word	0xffffffff
	.align		4
        /*0008*/ 	.word	0x00000000
	.align		4
        /*000c*/ 	.word	0xfffffffe
	.align		4
        /*0010*/ 	.word	0x00000000
	.align		4
        /*0014*/ 	.word	0xfffffffd
	.align		4
        /*0018*/ 	.word	0x00000000
	.align		4
        /*001c*/ 	.word	0xfffffffc


//--------------------- .text._Z4sortPiS_ii       --------------------------
	.section	.text._Z4sortPiS_ii,"ax",@progbits
	.align	128
        .global         _Z4sortPiS_ii
        .type           _Z4sortPiS_ii,@function
        .size           _Z4sortPiS_ii,(.L_x_10 - _Z4sortPiS_ii)
        .other          _Z4sortPiS_ii,@"STO_CUDA_ENTRY STV_DEFAULT"
_Z4sortPiS_ii:
.text._Z4sortPiS_ii:
[----:B------:R-:W-:Y:S01]  /*0000*/  LDC R1, c[0x0][0x37c] ;  /* 0x0000df00ff017b82 */ /* 0x000fe20000000800 */
[----:B------:R-:W0:Y:S07]  /*0010*/  S2R R3, SR_TID.X ;  /* 0x0000000000037919 */ /* 0x000e2e0000002100 */
[----:B------:R-:W0:Y:S01]  /*0020*/  S2UR UR4, SR_CTAID.X ;  /* 0x00000000000479c3 */ /* 0x000e220000002500 */
[----:B------:R-:W1:Y:S07]  /*0030*/  LDCU UR5, c[0x0][0x390] ;  /* 0x00007200ff0577ac */ /* 0x000e6e0008000800 */
[----:B------:R-:W0:Y:S02]  /*0040*/  LDC R0, c[0x0][0x360] ;  /* 0x0000d800ff007b82 */ /* 0x000e240000000800 */
[----:B0-----:R-:W-:-:S05]  /*0050*/  IMAD R0, R0, UR4, R3 ;  /* 0x0000000400007c24 */ /* 0x001fca000f8e0203 */
[----:B-1----:R-:W-:-:S13]  /*0060*/  ISETP.GE.AND P0, PT, R0, UR5, PT ;  /* 0x0000000500007c0c */ /* 0x002fda000bf06270 */
[----:B------:R-:W-:Y:S05]  /*0070*/  @P0 EXIT ;  /* 0x000000000000094d */ /* 0x000fea0003800000 */
[----:B------:R-:W0:Y:S01]  /*0080*/  LDC R6, c[0x0][0x394] ;  /* 0x0000e500ff067b82 */ /* 0x000e220000000800 */
[----:B------:R-:W1:Y:S07]  /*0090*/  LDCU.64 UR4, c[0x0][0x358] ;  /* 0x00006b00ff0477ac */ /* 0x000e6e0008000a00 */
[----:B------:R-:W2:Y:S01]  /*00a0*/  LDC.64 R2, c[0x0][0x388] ;  /* 0x0000e200ff027b82 */ /* 0x000ea20000000a00 */
[----:B0-----:R-:W-:Y:S01]  /*00b0*/  ISETP.GE.AND P0, PT, R6, 0x2, PT ;  /* 0x000000020600780c */ /* 0x001fe20003f06270 */
[----:B--2---:R-:W-:-:S05]  /*00c0*/  IMAD.WIDE R2, R0, 0x4, R2 ;  /* 0x0000000400027825 */ /* 0x004fca00078e0202 */
[----:B-1----:R0:W-:Y:S07]  /*00d0*/  STG.E desc[UR4][R2.64], RZ ;  /* 0x000000ff02007986 */ /* 0x0021ee000c101904 */
[----:B------:R-:W-:Y:S05]  /*00e0*/  @!P0 EXIT ;  /* 0x000000000000894d */ /* 0x000fea0003800000 */
[C---:B------:R-:W-:Y:S02]  /*00f0*/  VIADD R4, R6.reuse, 0xfffffffe ;  /* 0xfffffffe06047836 */ /* 0x040fe40000000000 */
[----:B------:R-:W-:Y:S02]  /*0100*/  VIADD R6, R6, 0xffffffff ;  /* 0xffffffff06067836 */ /* 0x000fe40000000000 */
[----:B------:R-:W-:Y:S01]  /*0110*/  IMAD.MOV.U32 R7, RZ, RZ, 0x1 ;  /* 0x00000001ff077424 */ /* 0x000fe200078e00ff */
[----:B------:R-:W-:Y:S02]  /*0120*/  ISETP.GE.U32.AND P0, PT, R4, 0xf, PT ;  /* 0x0000000f0400780c */ /* 0x000fe40003f06070 */
[----:B------:R-:W-:-:S11]  /*0130*/  LOP3.LUT R8, R6, 0xf, RZ, 0xc0, !PT ;  /* 0x0000000f06087812 */ /* 0x000fd600078ec0ff */
[----:B------:R-:W-:Y:S05]  /*0140*/  @!P0 BRA `(.L_x_0) ;  /* 0x00000004001c8947 */ /* 0x000fea0003800000 */
[----:B------:R-:W-:Y:S01]  /*0150*/  LOP3.LUT R7, R6, 0xfffffff0, RZ, 0xc0, !PT ;  /* 0xfffffff006077812 */ /* 0x000fe200078ec0ff */
[----:B------:R-:W-:-:S07]  /*0160*/  IMAD.MOV.U32 R9, RZ, RZ, 0x1 ;  /* 0x00000001ff097424 */ /* 0x000fce00078e00ff */
.L_x_1:
[----:B------:R-:W1:Y:S02]  /*0170*/  LDC.64 R4, c[0x0][0x380] ;  /* 0x0000e000ff047b82 */ /* 0x000e640000000a00 */
[----:B-1----:R-:W-:-:S05]  /*0180*/  IMAD.WIDE.U32 R4, R9, 0x4, R4 ;  /* 0x0000000409047825 */ /* 0x002fca00078e0004 */
[----:B------:R-:W2:Y:S02]  /*0190*/  LDG.E R11, desc[UR4][R4.64+-0x4] ;  /* 0xfffffc04040b7981 */ /* 0x000ea4000c1e1900 */
[----:B--2---:R-:W-:-:S13]  /*01a0*/  ISETP.GE.AND P0, PT, R0, R11, PT ;  /* 0x0000000b0000720c */ /* 0x004fda0003f06270 */
[----:B------:R-:W-:Y:S04]  /*01b0*/  @P0 STG.E desc[UR4][R2.64], R9 ;  /* 0x0000000902000986 */ /* 0x000fe8000c101904 */
[----:B------:R-:W2:Y:S02]  /*01c0*/  LDG.E R11, desc[UR4][R4.64] ;  /* 0x00000004040b7981 */ /* 0x000ea4000c1e1900 */
[----:B--2---:R-:W-:-:S13]  /*01d0*/  ISETP.GE.AND P0, PT, R0, R11, PT ;  /* 0x0000000b0000720c */ /* 0x004fda0003f06270 */
[----:B------:R-:W-:-:S05]  /*01e0*/  @P0 VIADD R11, R9, 0x1 ;  /* 0x00000001090b0836 */ /* 0x000fca0000000000 */
[----:B------:R1:W-:Y:S04]  /*01f0*/  @P0 STG.E desc[UR4][R2.64], R11 ;  /* 0x0000000b02000986 */ /* 0x0003e8000c101904 */
[----:B------:R-:W2:Y:S02]  /*0200*/  LDG.E R13, desc[UR4][R4.64+0x4] ;  /* 0x00000404040d7981 */ /* 0x000ea4000c1e1900 */
[----:B--2---:R-:W-:-:S13]  /*0210*/  ISETP.GE.AND P0, PT, R0, R13, PT ;  /* 0x0000000d0000720c */ /* 0x004fda0003f06270 */
[----:B------:R-:W-:-:S05]  /*0220*/  @P0 VIADD R13, R9, 0x2 ;  /* 0x00000002090d0836 */ /* 0x000fca0000000000 */
[----:B------:R2:W-:Y:S04]  /*0230*/  @P0 STG.E desc[UR4][R2.64], R13 ;  /* 0x0000000d02000986 */ /* 0x0005e8000c101904 */
[----:B------:R-:W3:Y:S02]  /*0240*/  LDG.E R15, desc[UR4][R4.64+0x8] ;  /* 0x00000804040f7981 */ /* 0x000ee4000c1e1900 */
[----:B---3--:R-:W-:-:S13]  /*0250*/  ISETP.GE.AND P0, PT, R0, R15, PT ;  /* 0x0000000f0000720c */ /* 0x008fda0003f06270 */
[----:B------:R-:W-:-:S05]  /*0260*/  @P0 VIADD R15, R9, 0x3 ;  /* 0x00000003090f0836 */ /* 0x000fca0000000000 */
[----:B------:R3:W-:Y:S04]  /*0270*/  @P0 STG.E desc[UR4][R2.64], R15 ;  /* 0x0000000f02000986 */ /* 0x0007e8000c101904 */
[----:B------:R-:W4:Y:S02]  /*0280*/  LDG.E R17, desc[UR4][R4.64+0xc] ;  /* 0x00000c0404117981 */ /* 0x000f24000c1e1900 */
[----:B----4-:R-:W-:-:S13]  /*0290*/  ISETP.GE.AND P0, PT, R0, R17, PT ;  /* 0x000000110000720c */ /* 0x010fda0003f06270 */
[----:B-1----:R-:W-:-:S05]  /*02a0*/  @P0 VIADD R11, R9, 0x4 ;  /* 0x00000004090b0836 */ /* 0x002fca0000000000 */
[----:B------:R1:W-:Y:S04]  /*02b0*/  @P0 STG.E desc[UR4][R2.64], R11 ;  /* 0x0000000b02000986 */ /* 0x0003e8000c101904 */
[----:B------:R-:W4:Y:S02]  /*02c0*/  LDG.E R17, desc[UR4][R4.64+0x10] ;  /* 0x0000100404117981 */ /* 0x000f24000c1e1900 */
[----:B----4-:R-:W-:-:S13]  /*02d0*/  ISETP.GE.AND P0, PT, R0, R17, PT ;  /* 0x000000110000720c */ /* 0x010fda0003f06270 */
[----:B--2---:R-:W-:-:S05]  /*02e0*/  @P0 VIADD R13, R9, 0x5 ;  /* 0x00000005090d0836 */ /* 0x004fca0000000000 */
[----:B------:R2:W-:Y:S04]  /*02f0*/  @P0 STG.E desc[UR4][R2.64], R13 ;  /* 0x0000000d02000986 */ /* 0x0005e8000c101904 */
[----:B------:R-:W4:Y:S02]  /*0300*/  LDG.E R17, desc[UR4][R4.64+0x14] ;  /* 0x0000140404117981 */ /* 0x000f24000c1e1900 */
[----:B----4-:R-:W-:-:S13]  /*0310*/  ISETP.GE.AND P0, PT, R0, R17, PT ;  /* 0x000000110000720c */ /* 0x010fda0003f06270 */
[----:B---3--:R-:W-:-:S05]  /*0320*/  @P0 VIADD R15, R9, 0x6 ;  /* 0x00000006090f0836 */ /* 0x008fca0000000000 */
        /* <DEDUP_REMOVED lines=33> */
[----:B------:R-:W2:Y:S01]  /*0540*/  LDG.E R17, desc[UR4][R4.64+0x38] ;  /* 0x0000380404117981 */ /* 0x000ea2000c1e1900 */
[C---:B------:R-:W-:Y:S02]  /*0550*/  VIADD R10, R9.reuse, 0xf ;  /* 0x0000000f090a7836 */ /* 0x040fe40000000000 */
[----:B------:R-:W-:Y:S01]  /*0560*/  VIADD R9, R9, 0x10 ;  /* 0x0000001009097836 */ /* 0x000fe20000000000 */
[----:B--2---:R-:W-:-:S13]  /*0570*/  ISETP.GE.AND P0, PT, R0, R17, PT ;  /* 0x000000110000720c */ /* 0x004fda0003f06270 */
[----:B------:R3:W-:Y:S01]  /*0580*/  @P0 STG.E desc[UR4][R2.64], R10 ;  /* 0x0000000a02000986 */ /* 0x0007e2000c101904 */
[----:B------:R-:W-:-:S13]  /*0590*/  ISETP.NE.AND P0, PT, R10, R7, PT ;  /* 0x000000070a00720c */ /* 0x000fda0003f05270 */
[----:B---3--:R-:W-:Y:S05]  /*05a0*/  @P0 BRA `(.L_x_1) ;  /* 0xfffffff800f00947 */ /* 0x008fea000383ffff */
[----:B------:R-:W-:-:S07]  /*05b0*/  IMAD.MOV.U32 R7, RZ, RZ, R9 ;  /* 0x000000ffff077224 */ /* 0x000fce00078e0009 */
.L_x_0:
[----:B------:R-:W-:-:S13]  /*05c0*/  ISETP.NE.AND P0, PT, R8, RZ, PT ;  /* 0x000000ff0800720c */ /* 0x000fda0003f05270 */
[----:B------:R-:W-:Y:S05]  /*05d0*/  @!P0 EXIT ;  /* 0x000000000000894d */ /* 0x000fea0003800000 */
[----:B------:R-:W-:Y:S02]  /*05e0*/  ISETP.GE.U32.AND P1, PT, R8, 0x8, PT ;  /* 0x000000080800780c */ /* 0x000fe40003f26070 */
[----:B------:R-:W-:-:S04]  /*05f0*/  LOP3.LUT R10, R6, 0x7, RZ, 0xc0, !PT ;  /* 0x00000007060a7812 */ /* 0x000fc800078ec0ff */
[----:B------:R-:W-:-:S07]  /*0600*/  ISETP.NE.AND P0, PT, R10, RZ, PT ;  /* 0x000000ff0a00720c */ /* 0x000fce0003f05270 */
[----:B------:R-:W-:Y:S06]  /*0610*/  @!P1 BRA `(.L_x_2) ;  /* 0x0000000000889947 */ /* 0x000fec0003800000 */
[----:B------:R-:W1:Y:S02]  /*0620*/  LDC.64 R4, c[0x0][0x380] ;  /* 0x0000e000ff047b82 */ /* 0x000e640000000a00 */
[----:B-1----:R-:W-:-:S05]  /*0630*/  IMAD.WIDE R4, R7, 0x4, R4 ;  /* 0x0000000407047825 */ /* 0x002fca00078e0204 */
        /* <DEDUP_REMOVED lines=27> */
[----:B------:R-:W3:Y:S02]  /*07f0*/  LDG.E R15, desc[UR4][R4.64+0x18] ;  /* 0x00001804040f7981 */ /* 0x000ee4000c1e1900 */
[----:B---3--:R-:W-:-:S13]  /*0800*/  ISETP.GE.AND P1, PT, R0, R15, PT ;  /* 0x0000000f0000720c */ /* 0x008fda0003f26270 */
[C---:B-1----:R-:W-:Y:S02]  /*0810*/  @P1 VIADD R9, R7.reuse, 0x7 ;  /* 0x0000000707091836 */ /* 0x042fe40000000000 */
[----:B------:R-:W-:-:S03]  /*0820*/  VIADD R7, R7, 0x8 ;  /* 0x0000000807077836 */ /* 0x000fc60000000000 */
[----:B------:R2:W-:Y:S04]  /*0830*/  @P1 STG.E desc[UR4][R2.64], R9 ;  /* 0x0000000902001986 */ /* 0x0005e8000c101904 */
.L_x_2:
[----:B------:R-:W-:Y:S05]  /*0840*/  @!P0 EXIT ;  /* 0x000000000000894d */ /* 0x000fea0003800000 */
[----:B------:R-:W-:Y:S02]  /*0850*/  ISETP.GE.U32.AND P1, PT, R10, 0x4, PT ;  /* 0x000000040a00780c */ /* 0x000fe40003f26070 */
[----:B------:R-:W-:-:S04]  /*0860*/  LOP3.LUT R6, R6, 0x3, RZ, 0xc0, !PT ;  /* 0x0000000306067812 */ /* 0x000fc800078ec0ff */
[----:B------:R-:W-:-:S07]  /*0870*/  ISETP.NE.AND P0, PT, R6, RZ, PT ;  /* 0x000000ff0600720c */ /* 0x000fce0003f05270 */
[----:B------:R-:W-:Y:S06]  /*0880*/  @!P1 BRA `(.L_x_3) ;  /* 0x0000000000489947 */ /* 0x000fec0003800000 */
[----:B------:R-:W1:Y:S02]  /*0890*/  LDC.64 R4, c[0x0][0x380] ;  /* 0x0000e000ff047b82 */ /* 0x000e640000000a00 */
[----:B-1----:R-:W-:-:S05]  /*08a0*/  IMAD.WIDE R4, R7, 0x4, R4 ;  /* 0x0000000407047825 */ /* 0x002fca00078e0204 */
[----:B--2---:R-:W2:Y:S02]  /*08b0*/  LDG.E R9, desc[UR4][R4.64+-0x4] ;  /* 0xfffffc0404097981 */ /* 0x004ea4000c1e1900 */
[----:B--2---:R-:W-:-:S13]  /*08c0*/  ISETP.GE.AND P1, PT, R0, R9, PT ;  /* 0x000000090000720c */ /* 0x004fda0003f26270 */
[----:B------:R1:W-:Y:S04]  /*08d0*/  @P1 STG.E desc[UR4][R2.64], R7 ;  /* 0x0000000702001986 */ /* 0x0003e8000c101904 */
        /* <DEDUP_REMOVED lines=8> */
[----:B------:R-:W2:Y:S02]  /*0960*/  LDG.E R9, desc[UR4][R4.64+0x8] ;  /* 0x0000080404097981 */ /* 0x000ea4000c1e1900 */
[----:B--2---:R-:W-:-:S13]  /*0970*/  ISETP.GE.AND P1, PT, R0, R9, PT ;  /* 0x000000090000720c */ /* 0x004fda0003f26270 */
[C---:B------:R-:W-:Y:S02]  /*0980*/  @P1 VIADD R9, R7.reuse, 0x3 ;  /* 0x0000000307091836 */ /* 0x040fe40000000000 */
[----:B-1----:R-:W-:-:S03]  /*0990*/  VIADD R7, R7, 0x4 ;  /* 0x0000000407077836 */ /* 0x002fc60000000000 */
[----:B------:R3:W-:Y:S04]  /*09a0*/  @P1 STG.E desc[UR4][R2.64], R9 ;  /* 0x0000000902001986 */ /* 0x0007e8000c101904 */
.L_x_3:
[----:B------:R-:W-:Y:S05]  /*09b0*/  @!P0 EXIT ;  /* 0x000000000000894d */ /* 0x000fea0003800000 */
[----:B--23--:R-:W1:Y:S01]  /*09c0*/  LDC.64 R8, c[0x0][0x380] ;  /* 0x0000e000ff087b82 */ /* 0x00ce620000000a00 */
[----:B------:R-:W-:Y:S01]  /*09d0*/  IMAD.MOV R6, RZ, RZ, -R6 ;  /* 0x000000ffff067224 */ /* 0x000fe200078e0a06 */
[----:B-1----:R-:W-:-:S04]  /*09e0*/  IADD3 R8, P0, PT, R8, -0x4, RZ ;  /* 0xfffffffc08087810 */ /* 0x002fc80007f1e0ff */
[----:B------:R-:W-:-:S09]  /*09f0*/  IADD3.X R9, PT, PT, R9, -0x1, RZ, P0, !PT ;  /* 0xffffffff09097810 */ /* 0x000fd200007fe4ff */
.L_x_4:
[----:B------:R-:W-:-:S06]  /*0a00*/  IMAD.WIDE R4, R7, 0x4, R8 ;  /* 0x0000000407047825 */ /* 0x000fcc00078e0208 */
[----:B------:R-:W2:Y:S01]  /*0a10*/  LDG.E R5, desc[UR4][R4.64] ;  /* 0x0000000404057981 */ /* 0x000ea2000c1e1900 */
[----:B------:R-:W-:Y:S01]  /*0a20*/  VIADD R6, R6, 0x1 ;  /* 0x0000000106067836 */ /* 0x000fe20000000000 */
[----:B--2---:R-:W-:-:S13]  /*0a30*/  ISETP.GE.AND P0, PT, R0, R5, PT ;  /* 0x000000050000720c */ /* 0x004fda0003f06270 */
[----:B------:R1:W-:Y:S01]  /*0a40*/  @P0 STG.E desc[UR4][R2.64], R7 ;  /* 0x0000000702000986 */ /* 0x0003e2000c101904 */
[----:B------:R-:W-:Y:S01]  /*0a50*/  ISETP.NE.AND P0, PT, R6, RZ, PT ;  /* 0x000000ff0600720c */ /* 0x000fe20003f05270 */
[----:B-1----:R-:W-:-:S12]  /*0a60*/  VIADD R7, R7, 0x1 ;  /* 0x0000000107077836 */ /* 0x002fd80000000000 */
[----:B------:R-:W-:Y:S05]  /*0a70*/  @P0 BRA `(.L_x_4) ;  /* 0xfffffffc00e00947 */ /* 0x000fea000383ffff */
[----:B------:R-:W-:Y:S05]  /*0a80*/  EXIT ;  /* 0x000000000000794d */ /* 0x000fea0003800000 */
.L_x_5:
[----:B------:R-:W-:-:S00]  /*0a90*/  BRA `(.L_x_5) ;  /* 0xfffffffc00fc7947 */ /* 0x000fc0000383ffff */
[----:B------:R-:W-:-:S00]  /*0aa0*/  NOP ;  /* 0x0000000000007918 */ /* 0x000fc00000000000 */
        /* <DEDUP_REMOVED lines=13> */
.L_x_10:


//--------------------- .text._Z4scanPiS_i        --------------------------
	.section	.text._Z4scanPiS_i,"ax",@progbits
	.align	128
        .global         _Z4scanPiS_i
        .type           _Z4scanPiS_i,@function
        .size           _Z4scanPiS_i,(.L_x_11 - _Z4scanPiS_i)
        .other          _Z4scanPiS_i,@"STO_CUDA_ENTRY STV_DEFAULT"
_Z4scanPiS_i:
.text._Z4scanPiS_i:
[----:B------:R-:W-:Y:S01]  /*0000*/  LDC R1, c[0x0][0x37c] ;  /* 0x0000df00ff017b82 */ /* 0x000fe20000000800 */
[----:B------:R-:W0:Y:S07]  /*0010*/  S2R R0, SR_TID.X ;  /* 0x0000000000007919 */ /* 0x000e2e0000002100 */
[----:B------:R-:W0:Y:S08]  /*0020*/  S2UR UR4, SR_CTAID.X ;  /* 0x00000000000479c3 */ /* 0x000e300000002500 */
[----:B------:R-:W0:Y:S08]  /*0030*/  LDC R11, c[0x0][0x360] ;  /* 0x0000d800ff0b7b82 */ /* 0x000e300000000800 */
[----:B------:R-:W1:Y:S01]  /*0040*/  LDC R10, c[0x0][0x390] ;  /* 0x0000e400ff0a7b82 */ /* 0x000e620000000800 */
[----:B0-----:R-:W-:Y:S01]  /*0050*/  IMAD R11, R11, UR4, R0 ;  /* 0x000000040b0b7c24 */ /* 0x001fe2000f8e0200 */
[----:B-1----:R-:W-:-:S04]  /*0060*/  ISETP.GE.AND P0, PT, R10, 0x2, PT ;  /* 0x000000020a00780c */ /* 0x002fc80003f06270 */
[----:B------:R-:W-:-:S13]  /*0070*/  ISETP.GE.OR P0, PT, R11, R10, !P0 ;  /* 0x0000000a0b00720c */ /* 0x000fda0004706670 */
[----:B------:R-:W-:Y:S05]  /*0080*/  @P0 EXIT ;  /* 0x000000000000094d */ /* 0x000fea0003800000 */
[----:B------:R-:W0:Y:S01]  /*0090*/  LDC.64 R2, c[0x0][0x380] ;  /* 0x0000e000ff027b82 */ /* 0x000e220000000a00 */
[----:B------:R-:W1:Y:S01]  /*00a0*/  LDCU.64 UR6, c[0x0][0x358] ;  /* 0x00006b00ff0677ac */ /* 0x000e620008000a00 */
[----:B------:R-:W-:-:S06]  /*00b0*/  UMOV UR4, 0x1 ;  /* 0x0000000100047882 */ /* 0x000fcc0000000000 */
[----:B------:R-:W2:Y:S01]  /*00c0*/  LDC.64 R8, c[0x0][0x388] ;  /* 0x0000e200ff087b82 */ /* 0x000ea20000000a00 */
[----:B0-----:R-:W-:-:S04]  /*00d0*/  IMAD.WIDE R2, R11, 0x4, R2 ;  /* 0x000000040b027825 */ /* 0x001fc800078e0202 */
[----:B-12---:R-:W-:-:S07]  /*00e0*/  IMAD.WIDE R4, R11, 0x4, R8 ;  /* 0x000000040b047825 */ /* 0x006fce00078e0208 */
.L_x_6:
[----:B0-----:R-:W2:Y:S01]  /*00f0*/  LDG.E R13, desc[UR6][R2.64] ;  /* 0x00000006020d7981 */ /* 0x001ea2000c1e1900 */
[----:B------:R-:W-:-:S05]  /*0100*/  IADD3 R7, PT, PT, R11, -UR4, RZ ;  /* 0x800000040b077c10 */ /* 0x000fca000fffe0ff */
[----:B------:R-:W-:Y:S01]  /*0110*/  IMAD.WIDE R6, R7, 0x4, R8 ;  /* 0x0000000407067825 */ /* 0x000fe200078e0208 */
[----:B--2---:R0:W-:Y:S01]  /*0120*/  STG.E desc[UR6][R4.64], R13 ;  /* 0x0000000d04007986 */ /* 0x0041e2000c101906 */
[----:B------:R-:W-:Y:S06]  /*0130*/  BAR.SYNC.DEFER_BLOCKING 0x0 ;  /* 0x0000000000007b1d */ /* 0x000fec0000010000 */
[----:B------:R-:W2:Y:S04]  /*0140*/  LDG.E R6, desc[UR6][R6.64] ;  /* 0x0000000606067981 */ /* 0x000ea8000c1e1900 */
[----:B------:R-:W2:Y:S01]  /*0150*/  LDG.E R15, desc[UR6][R2.64] ;  /* 0x00000006020f7981 */ /* 0x000ea2000c1e1900 */
[----:B------:R-:W-:-:S06]  /*0160*/  USHF.L.U32 UR4, UR4, 0x1, URZ ;  /* 0x0000000104047899 */ /* 0x000fcc00080006ff */
[----:B------:R-:W-:Y:S02]  /*0170*/  ISETP.LE.AND P0, PT, R10, UR4, PT ;  /* 0x000000040a007c0c */ /* 0x000fe4000bf03270 */
[----:B--2---:R-:W-:-:S05]  /*0180*/  IADD3 R15, PT, PT, R6, R15, RZ ;  /* 0x0000000f060f7210 */ /* 0x004fca0007ffe0ff */
[----:B------:R0:W-:Y:S01]  /*0190*/  STG.E desc[UR6][R2.64], R15 ;  /* 0x0000000f02007986 */ /* 0x0001e2000c101906 */
[----:B------:R-:W-:Y:S06]  /*01a0*/  BAR.SYNC.DEFER_BLOCKING 0x0 ;  /* 0x0000000000007b1d */ /* 0x000fec0000010000 */
[----:B------:R-:W-:Y:S05]  /*01b0*/  @!P0 BRA `(.L_x_6) ;  /* 0xfffffffc00cc8947 */ /* 0x000fea000383ffff */
[----:B------:R-:W-:Y:S05]  /*01c0*/  EXIT ;  /* 0x000000000000794d */ /* 0x000fea0003800000 */
.L_x_7:
        /* <DEDUP_REMOVED lines=11> */
.L_x_11:


//--------------------- .text._Z7scatterPiS_i     --------------------------
	.section	.text._Z7scatterPiS_i,"ax",@progbits
	.align	128
        .global         _Z7scatterPiS_i
        .type           _Z7scatterPiS_i,@function
        .size           _Z7scatterPiS_i,(.L_x_12 - _Z7scatterPiS_i)
        .other          _Z7scatterPiS_i,@"STO_CUDA_ENTRY STV_DEFAULT"
_Z7scatterPiS_i:
.text._Z7scatterPiS_i:
        /* <DEDUP_REMOVED lines=8> */
[----:B------:R-:W0:Y:S01]  /*0080*/  LDC.64 R2, c[0x0][0x388] ;  /* 0x0000e200ff027b82 */ /* 0x000e220000000a00 */
[----:B------:R-:W1:Y:S01]  /*0090*/  LDCU.64 UR4, c[0x0][0x358] ;  /* 0x00006b00ff0477ac */ /* 0x000e620008000a00 */
[----:B0-----:R-:W-:-:S06]  /*00a0*/  IMAD.WIDE R2, R5, 0x4, R2 ;  /* 0x0000000405027825 */ /* 0x001fcc00078e0202 */
[----:B------:R-:W0:Y:S01]  /*00b0*/  LDC.64 R4, c[0x0][0x380] ;  /* 0x0000e000ff047b82 */ /* 0x000e220000000a00 */
[----:B-1----:R-:W0:Y:S01]  /*00c0*/  LDG.E R3, desc[UR4][R2.64] ;  /* 0x0000000402037981 */ /* 0x002e22000c1e1900 */
[----:B------:R-:W-:Y:S02]  /*00d0*/  HFMA2 R7, -RZ, RZ, 0, 5.9604644775390625e-08 ;  /* 0x00000001ff077431 */ /* 0x000fe400000001ff */
[----:B0-----:R-:W-:-:S05]  /*00e0*/  IMAD.WIDE R4, R3, 0x4, R4 ;  /* 0x0000000403047825 */ /* 0x001fca00078e0204 */
[----:B------:R-:W-:Y:S01]  /*00f0*/  REDG.E.ADD.STRONG.GPU desc[UR4][R4.64], R7 ;  /* 0x000000070400798e */ /* 0x000fe2000c12e104 */
[----:B------:R-:W-:Y:S05]  /*0100*/  EXIT ;  /* 0x000000000000794d */ /* 0x000fea0003800000 */
.L_x_8:
        /* <DEDUP_REMOVED lines=15> */
.L_x_12:


//--------------------- .text._Z17initialize_bucketPii --------------------------
	.section	.text._Z17initialize_bucketPii,"ax",@progbits
	.align	128
        .global         _Z17initialize_bucketPii
        .type           _Z17initialize_bucketPii,@function
        .size           _Z17initialize_bucketPii,(.L_x_13 - _Z17initialize_bucketPii)
        .other          _Z17initialize_bucketPii,@"STO_CUDA_ENTRY STV_DEFAULT"
_Z17initialize_bucketPii:
.text._Z17initialize_bucketPii:
        /* <DEDUP_REMOVED lines=10> */
[----:B0-----:R-:W-:-:S05]  /*00a0*/  IMAD.WIDE R2, R5, 0x4, R2 ;  /* 0x0000000405027825 */ /* 0x001fca00078e0202 */
[----:B-1----:R-:W-:Y:S01]  /*00b0*/  STG.E desc[UR4][R2.64], RZ ;  /* 0x000000ff02007986 */ /* 0x002fe2000c101904 */
[----:B------:R-:W-:Y:S05]  /*00c0*/  EXIT ;  /* 0x000000000000794d */ /* 0x000fea0003800000 */
.L_x_9:
        /* <DEDUP_REMOVED lines=11> */
.L_x_13:


//--------------------- .nv.shared.reserved.0     --------------------------
	.section	.nv.shared.reserved.0,"aw",@nobits
	.weak		__nv_reservedSMEM_offset_0_alias
	.size		__nv_reservedSMEM_offset_0_alias, 0, 64
	.other		__nv_reservedSMEM_offset_0_alias,@"STO_CUDA_RESERVED_SHARED STV_DEFAULT"
__nv_reservedSMEM_offset_0_alias:
	.zero		0
	.zero		64


//--------------------- .nv.constant0._Z4sortPiS_ii --------------------------
	.section	.nv.constant0._Z4sortPiS_ii,"a",@progbits
	.sectionflags	@""
	.align	4
.nv.constant0._Z4sortPiS_ii:
	.zero		920


//--------------------- .nv.constant0._Z4scanPiS_i --------------------------
	.section	.nv.constant0._Z4scanPiS_i,"a",@progbits
	.sectionflags	@""
	.align	4
.nv.constant0._Z4scanPiS_i:
	.zero		916


//--------------------- .nv.constant0._Z7scatterPiS_i --------------------------
	.section	.nv.constant0._Z7scatterPiS_i,"a",@progbits
	.sectionflags	@""
	.align	4
.nv.constant0._Z7scatterPiS_i:
	.zero		916


//--------------------- .nv.constant0._Z17initialize_bucketPii --------------------------
	.section	.nv.constant0._Z17initialize_bucketPii,"a",@progbits
	.sectionflags	@""
	.align	4
.nv.constant0._Z17initialize_bucketPii:
	.zero		908


//--------------------- SYMBOLS --------------------------

	.type		.nv.reservedSmem.offset0,@object
	.size		.nv.reservedSmem.offset0,0x4
